//
// Generated by NVIDIA NVVM Compiler
//
// Compiler Build ID: CL-36424714
// Cuda compilation tools, release 13.0, V13.0.88
// Based on NVVM 20.0.0
//

.version 9.0
.target sm_100
.address_size 64

	// .globl	_Z8deadlockii
// _ZZ8deadlockiiE4lock has been demoted

.visible .entry _Z8deadlockii(
	.param .u32 _Z8deadlockii_param_0,
	.param .u32 _Z8deadlockii_param_1
)
{
	.reg .pred 	%p<5>;
	.reg .b32 	%r<6>;
	// demoted variable
	.shared .align 4 .u32 _ZZ8deadlockiiE4lock;
	ld.param.u32 	%r2, [_Z8deadlockii_param_0];
	mov.u32 	%r1, %tid.x;
	setp.ne.s32 	%p1, %r1, 0;
	@%p1 bra 	$L__BB0_2;
	mov.b32 	%r3, 0;
	st.shared.u32 	[_ZZ8deadlockiiE4lock], %r3;
$L__BB0_2:
	bar.sync 	0;
	setp.ge.u32 	%p2, %r1, %r2;
	@%p2 bra 	$L__BB0_5;
	setp.ne.s32 	%p4, %r1, 0;
	bar.sync 	0;
	@%p4 bra 	$L__BB0_7;
	mov.b32 	%r5, 1;
	st.shared.u32 	[_ZZ8deadlockiiE4lock], %r5;
	bra.uni 	$L__BB0_7;
$L__BB0_5:
	shl.b32 	%r4, %r2, 1;
	setp.ge.u32 	%p3, %r1, %r4;
	@%p3 bra 	$L__BB0_7;
	bar.sync 	0;
$L__BB0_7:
	ret;

}


// ===== COMPILED SASS (sm_100) =====

	.target	sm_100

	.elftype	@"ET_EXEC"


//--------------------- .note.nv.tkinfo           --------------------------
	.section	.note.nv.tkinfo,"",@"SHT_NOTE"
	.sectionflags	@"SHF_NOTE_NV_TKINFO"
	.tkinfo
        /*0018*/ 	.word	0x00000002
        /*0030*/ 	.string	""
        /*0030*/ 	.string	"ptxas"
        /*0030*/ 	.string	"Cuda compilation tools, release 13.0, V13.0.88"
        /*0030*/ 	.string	"Build cuda_13.0.r13.0/compiler.36424714_0"
        /*0030*/ 	.string	"-arch sm_100 -m 64 "



//--------------------- .note.nv.cuinfo           --------------------------
	.section	.note.nv.cuinfo,"",@"SHT_NOTE"
	.sectionflags	@"SHF_NOTE_NV_CUINFO"
        /*0018*/ 	.short	0x0002
        /*001a*/ 	.short	0x0064
        /*001c*/ 	.short	0x0082
	.zero		2


//--------------------- .nv.info                  --------------------------
	.section	.nv.info,"",@"SHT_CUDA_INFO"
	.align	4


	//----- nvinfo : EIATTR_REGCOUNT
	.align		4
        /*0000*/ 	.byte	0x04, 0x2f
        /*0002*/ 	.short	(.L_1 - .L_0)
	.align		4
.L_0:
        /*0004*/ 	.word	index@(_Z8deadlockii)
        /*0008*/ 	.word	0x00000006


	//----- nvinfo : EIATTR_FRAME_SIZE
	.align		4
.L_1:
        /*000c*/ 	.byte	0x04, 0x11
        /*000e*/ 	.short	(.L_3 - .L_2)
	.align		4
.L_2:
        /*0010*/ 	.word	index@(_Z8deadlockii)
        /*0014*/ 	.word	0x00000000


	//----- nvinfo : EIATTR_MIN_STACK_SIZE
	.align		4
.L_3:
        /*0018*/ 	.byte	0x04, 0x12
        /*001a*/ 	.short	(.L_5 - .L_4)
	.align		4
.L_4:
        /*001c*/ 	.word	index@(_Z8deadlockii)
        /*0020*/ 	.word	0x00000000
.L_5:


//--------------------- .nv.compat                --------------------------
	.section	.nv.compat,"",@"SHT_CUDA_COMPAT_INFO"
	.align	4
        /*0000*/ 	.byte	0x02, 0x09, 0x00, 0x00, 0x02, 0x02, 0x01, 0x00, 0x02, 0x05, 0x05, 0x00, 0x03, 0x07, 0x01, 0x01
        /*0010*/ 	.byte	0x02, 0x03, 0x00, 0x00, 0x02, 0x06, 0x01, 0x00, 0x04, 0x0b, 0x08, 0x00, 0x09, 0x00, 0x00, 0x00
        /*0020*/ 	.byte	0x00, 0x00, 0x00, 0x00


//--------------------- .nv.info._Z8deadlockii    --------------------------
	.section	.nv.info._Z8deadlockii,"",@"SHT_CUDA_INFO"
	.sectionflags	@""
	.align	4


	//----- nvinfo : EIATTR_CUDA_API_VERSION
	.align		4
        /*0000*/ 	.byte	0x04, 0x37
        /*0002*/ 	.short	(.L_7 - .L_6)
.L_6:
        /*0004*/ 	.word	0x00000082


	//----- nvinfo : EIATTR_KPARAM_INFO
	.align		4
.L_7:
        /*0008*/ 	.byte	0x04, 0x17
        /*000a*/ 	.short	(.L_9 - .L_8)
.L_8:
        /*000c*/ 	.word	0x00000000
        /*0010*/ 	.short	0x0001
        /*0012*/ 	.short	0x0004
        /*0014*/ 	.byte	0x00, 0xf0, 0x11, 0x00


	//----- nvinfo : EIATTR_KPARAM_INFO
	.align		4
.L_9:
        /*0018*/ 	.byte	0x04, 0x17
        /*001a*/ 	.short	(.L_11 - .L_10)
.L_10:
        /*001c*/ 	.word	0x00000000
        /*0020*/ 	.short	0x0000
        /*0022*/ 	.short	0x0000
        /*0024*/ 	.byte	0x00, 0xf0, 0x11, 0x00


	//----- nvinfo : EIATTR_SPARSE_MMA_MASK
	.align		4
.L_11:
        /*0028*/ 	.byte	0x03, 0x50
        /*002a*/ 	.short	0x0000


	//----- nvinfo : EIATTR_MAXREG_COUNT
	.align		4
        /*002c*/ 	.byte	0x03, 0x1b
        /*002e*/ 	.short	0x00ff


	//----- nvinfo : EIATTR_NUM_BARRIERS
	.align		4
        /*0030*/ 	.byte	0x02, 0x4c
        /*0032*/ 	.byte	0x01
	.zero		1


	//----- nvinfo : EIATTR_MERCURY_ISA_VERSION
	.align		4
        /*0034*/ 	.byte	0x03, 0x5f
        /*0036*/ 	.short	0x0101


	//----- nvinfo : EIATTR_VRC_CTA_INIT_COUNT
	.align		4
        /*0038*/ 	.byte	0x02, 0x4a
	.zero		1
	.zero		1


	//----- nvinfo : EIATTR_EXIT_INSTR_OFFSETS
	.align		4
        /*003c*/ 	.byte	0x04, 0x1c
        /*003e*/ 	.short	(.L_13 - .L_12)


	//   ....[0]....
.L_12:
        /*0040*/ 	.word	0x000000d0


	//   ....[1]....
        /*0044*/ 	.word	0x00000130


	//   ....[2]....
        /*0048*/ 	.word	0x00000160


	//   ....[3]....
        /*004c*/ 	.word	0x00000190


	//----- nvinfo : EIATTR_CRS_STACK_SIZE
	.align		4
.L_13:
        /*0050*/ 	.byte	0x04, 0x1e
        /*0052*/ 	.short	(.L_15 - .L_14)
.L_14:
        /*0054*/ 	.word	0x00000000


	//----- nvinfo : EIATTR_CBANK_PARAM_SIZE
	.align		4
.L_15:
        /*0058*/ 	.byte	0x03, 0x19
        /*005a*/ 	.short	0x0008


	//----- nvinfo : EIATTR_PARAM_CBANK
	.align		4
        /*005c*/ 	.byte	0x04, 0x0a
        /*005e*/ 	.short	(.L_17 - .L_16)
	.align		4
.L_16:
        /*0060*/ 	.word	index@(.nv.constant0._Z8deadlockii)
        /*0064*/ 	.short	0x0380
        /*0066*/ 	.short	0x0008


	//----- nvinfo : EIATTR_SW_WAR
	.align		4
.L_17:
        /*0068*/ 	.byte	0x04, 0x36
        /*006a*/ 	.short	(.L_19 - .L_18)
.L_18:
        /*006c*/ 	.word	0x00000008
.L_19:


//--------------------- .nv.callgraph             --------------------------
	.section	.nv.callgraph,"",@"SHT_CUDA_CALLGRAPH"
	.align	4
	.sectionentsize	8
	.align		4
        /*0000*/ 	.word	0x00000000
	.align		4
        /*0004*/ 	.word	0xffffffff
	.align		4
        /*0008*/ 	.word	0x00000000
	.align		4
        /*000c*/ 	.word	0xfffffffe
	.align		4
        /*0010*/ 	.word	0x00000000
	.align		4
        /*0014*/ 	.word	0xfffffffd
	.align		4
        /*0018*/ 	.word	0x00000000
	.align		4
        /*001c*/ 	.word	0xfffffffc


//--------------------- .text._Z8deadlockii       --------------------------
	.section	.text._Z8deadlockii,"ax",@progbits
	.align	128
        .global         _Z8deadlockii
        .type           _Z8deadlockii,@function
        .size           _Z8deadlockii,(.L_x_2 - _Z8deadlockii)
        .other          _Z8deadlockii,@"STO_CUDA_ENTRY STV_DEFAULT"
_Z8deadlockii:
.text._Z8deadlockii:
[----:B------:R-:W-:Y:S01]  /*0000*/  LDC R1, c[0x0][0x37c] ;  /* 0x0000df00ff017b82 */ /* 0x000fe20000000800 */
[----:B------:R-:W0:Y:S01]  /*0010*/  S2R R2, SR_TID.X ;  /* 0x0000000000027919 */ /* 0x000e220000002100 */
[----:B------:R-:W1:Y:S01]  /*0020*/  LDCU UR6, c[0x0][0x380] ;  /* 0x00007000ff0677ac */ /* 0x000e620008000800 */
[C---:B0-----:R-:W-:Y:S02]  /*0030*/  ISETP.NE.AND P0, PT, R2.reuse, RZ, PT ;  /* 0x000000ff0200720c */ /* 0x041fe40003f05270 */
[----:B-1----:R-:W-:-:S11]  /*0040*/  ISETP.GE.U32.AND P1, PT, R2, UR6, PT ;  /* 0x0000000602007c0c */ /* 0x002fd6000bf26070 */
[----:B------:R-:W0:Y:S01]  /*0050*/  @!P0 S2R R3, SR_CgaCtaId ;  /* 0x0000000000038919 */ /* 0x000e220000008800 */
[----:B------:R-:W-:-:S04]  /*0060*/  @!P0 MOV R0, 0x400 ;  /* 0x0000040000008802 */ /* 0x000fc80000000f00 */
[----:B0-----:R-:W-:-:S05]  /*0070*/  @!P0 LEA R0, R3, R0, 0x18 ;  /* 0x0000000003008211 */ /* 0x001fca00078ec0ff */
[----:B------:R0:W-:Y:S01]  /*0080*/  @!P0 STS [R0], RZ ;  /* 0x000000ff00008388 */ /* 0x0001e20000000800 */
[----:B------:R-:W-:Y:S06]  /*0090*/  BAR.SYNC.DEFER_BLOCKING 0x0 ;  /* 0x0000000000007b1d */ /* 0x000fec0000010000 */
[----:B------:R-:W-:Y:S05]  /*00a0*/  @P1 BRA `(.L_x_0) ;  /* 0x0000000000241947 */ /* 0x000fea0003800000 */
[----:B------:R-:W-:Y:S05]  /*00b0*/  WARPSYNC.ALL ;  /* 0x0000000000007948 */ /* 0x000fea0003800000 */
[----:B------:R-:W-:Y:S06]  /*00c0*/  BAR.SYNC.DEFER_BLOCKING 0x0 ;  /* 0x0000000000007b1d */ /* 0x000fec0000010000 */
[----:B------:R-:W-:Y:S05]  /*00d0*/  @P0 EXIT ;  /* 0x000000000000094d */ /* 0x000fea0003800000 */
[----:B------:R-:W1:Y:S01]  /*00e0*/  S2UR UR5, SR_CgaCtaId ;  /* 0x00000000000579c3 */ /* 0x000e620000008800 */
[----:B------:R-:W-:Y:S01]  /*00f0*/  UMOV UR4, 0x400 ;  /* 0x0000040000047882 */ /* 0x000fe20000000000 */
[----:B0-----:R-:W-:Y:S01]  /*0100*/  IMAD.MOV.U32 R0, RZ, RZ, 0x1 ;  /* 0x00000001ff007424 */ /* 0x001fe200078e00ff */
[----:B-1----:R-:W-:-:S09]  /*0110*/  ULEA UR4, UR5, UR4, 0x18 ;  /* 0x0000000405047291 */ /* 0x002fd2000f8ec0ff */
[----:B------:R-:W-:Y:S01]  /*0120*/  STS [UR4], R0 ;  /* 0x00000000ff007988 */ /* 0x000fe20008000804 */
[----:B------:R-:W-:Y:S05]  /*0130*/  EXIT ;  /* 0x000000000000794d */ /* 0x000fea0003800000 */
.L_x_0:
[----:B------:R-:W-:-:S06]  /*0140*/  USHF.L.U32 UR4, UR6, 0x1, URZ ;  /* 0x0000000106047899 */ /* 0x000fcc00080006ff */
[----:B------:R-:W-:-:S13]  /*0150*/  ISETP.GE.U32.AND P0, PT, R2, UR4, PT ;  /* 0x0000000402007c0c */ /* 0x000fda000bf06070 */
[----:B------:R-:W-:Y:S05]  /*0160*/  @P0 EXIT ;  /* 0x000000000000094d */ /* 0x000fea0003800000 */
[----:B------:R-:W-:Y:S05]  /*0170*/  WARPSYNC.ALL ;  /* 0x0000000000007948 */ /* 0x000fea0003800000 */
[----:B------:R-:W-:Y:S06]  /*0180*/  BAR.SYNC.DEFER_BLOCKING 0x0 ;  /* 0x0000000000007b1d */ /* 0x000fec0000010000 */
[----:B------:R-:W-:Y:S05]  /*0190*/  EXIT ;  /* 0x000000000000794d */ /* 0x000fea0003800000 */
.L_x_1:
[----:B------:R-:W-:-:S00]  /*01a0*/  BRA `(.L_x_1) ;  /* 0xfffffffc00fc7947 */ /* 0x000fc0000383ffff */
[----:B------:R-:W-:-:S00]  /*01b0*/  NOP ;  /* 0x0000000000007918 */ /* 0x000fc00000000000 */
        /* <DEDUP_REMOVED lines=12> */
.L_x_2:


//--------------------- .nv.shared._Z8deadlockii  --------------------------
	.section	.nv.shared._Z8deadlockii,"aw",@nobits
	.sectionflags	@""
	.align	4
.nv.shared._Z8deadlockii:
	.zero		1028


//--------------------- .nv.shared.reserved.0     --------------------------
	.section	.nv.shared.reserved.0,"aw",@nobits
	.weak		__nv_reservedSMEM_offset_0_alias
	.size		__nv_reservedSMEM_offset_0_alias, 0, 64
	.other		__nv_reservedSMEM_offset_0_alias,@"STO_CUDA_RESERVED_SHARED STV_DEFAULT"
__nv_reservedSMEM_offset_0_alias:
	.zero		0
	.zero		64


//--------------------- .nv.constant0._Z8deadlockii --------------------------
	.section	.nv.constant0._Z8deadlockii,"a",@progbits
	.sectionflags	@""
	.align	4
.nv.constant0._Z8deadlockii:
	.zero		904


//--------------------- SYMBOLS --------------------------

	.type		.nv.reservedSmem.offset0,@object
	.size		.nv.reservedSmem.offset0,0x4
	.type		.nv.reservedSmem.cap,@object
	.size		.nv.reservedSmem.cap,0x4
